//
// Generated by NVIDIA NVVM Compiler
//
// Compiler Build ID: CL-36424714
// Cuda compilation tools, release 13.0, V13.0.88
// Based on NVVM 20.0.0
//

.version 9.0
.target sm_100
.address_size 64

	// .globl	kernel0

.visible .entry kernel0(
	.param .u64 .ptr .align 1 kernel0_param_0,
	.param .u32 kernel0_param_1,
	.param .u32 kernel0_param_2
)
{
	.reg .pred 	%p<3>;
	.reg .b32 	%r<102>;
	.reg .b64 	%rd<5>;
	.reg .b64 	%fd<3>;

	ld.param.u64 	%rd2, [kernel0_param_0];
	ld.param.u32 	%r6, [kernel0_param_2];
	mov.u32 	%r7, %ctaid.x;
	mov.u32 	%r1, %ntid.x;
	mov.u32 	%r8, %tid.x;
	mad.lo.s32 	%r101, %r7, %r1, %r8;
	setp.gt.s32 	%p1, %r101, 0;
	@%p1 bra 	$L__BB0_3;
	shr.u32 	%r9, %r6, 1;
	xor.b32  	%r10, %r9, %r6;
	mov.u32 	%r11, %nctaid.x;
	mul.lo.s32 	%r3, %r1, %r11;
	shl.b32 	%r12, %r10, 29;
	and.b32  	%r13, %r12, 536870912;
	shl.b32 	%r14, %r10, 27;
	and.b32  	%r15, %r14, 268435456;
	or.b32  	%r16, %r15, %r13;
	shl.b32 	%r17, %r10, 25;
	and.b32  	%r18, %r17, 134217728;
	or.b32  	%r19, %r18, %r16;
	shl.b32 	%r20, %r10, 23;
	and.b32  	%r21, %r20, 67108864;
	or.b32  	%r22, %r21, %r19;
	shl.b32 	%r23, %r10, 21;
	and.b32  	%r24, %r23, 33554432;
	or.b32  	%r25, %r24, %r22;
	shl.b32 	%r26, %r10, 19;
	and.b32  	%r27, %r26, 16777216;
	or.b32  	%r28, %r27, %r25;
	shl.b32 	%r29, %r10, 17;
	and.b32  	%r30, %r29, 8388608;
	or.b32  	%r31, %r30, %r28;
	shl.b32 	%r32, %r10, 15;
	and.b32  	%r33, %r32, 4194304;
	xor.b32  	%r34, %r33, %r31;
	shl.b32 	%r35, %r10, 13;
	and.b32  	%r36, %r35, 2097152;
	xor.b32  	%r37, %r36, %r34;
	shl.b32 	%r38, %r10, 11;
	and.b32  	%r39, %r38, 1048576;
	xor.b32  	%r40, %r39, %r37;
	shl.b32 	%r41, %r10, 9;
	and.b32  	%r42, %r41, 524288;
	xor.b32  	%r43, %r42, %r40;
	shl.b32 	%r44, %r10, 7;
	and.b32  	%r45, %r44, 262144;
	xor.b32  	%r46, %r45, %r43;
	shl.b32 	%r47, %r10, 5;
	and.b32  	%r48, %r47, 131072;
	xor.b32  	%r49, %r48, %r46;
	shl.b32 	%r50, %r10, 3;
	and.b32  	%r51, %r50, 65536;
	xor.b32  	%r52, %r51, %r49;
	shl.b32 	%r53, %r10, 1;
	and.b32  	%r54, %r53, 32768;
	xor.b32  	%r55, %r54, %r52;
	shr.u32 	%r56, %r10, 1;
	and.b32  	%r57, %r56, 16384;
	xor.b32  	%r58, %r57, %r55;
	shr.u32 	%r59, %r10, 3;
	and.b32  	%r60, %r59, 8192;
	xor.b32  	%r61, %r60, %r58;
	shr.u32 	%r62, %r10, 5;
	and.b32  	%r63, %r62, 4096;
	xor.b32  	%r64, %r63, %r61;
	shr.u32 	%r65, %r10, 7;
	and.b32  	%r66, %r65, 2048;
	xor.b32  	%r67, %r66, %r64;
	shr.u32 	%r68, %r10, 9;
	and.b32  	%r69, %r68, 1024;
	xor.b32  	%r70, %r69, %r67;
	shr.u32 	%r71, %r10, 11;
	and.b32  	%r72, %r71, 512;
	xor.b32  	%r73, %r72, %r70;
	shr.u32 	%r74, %r10, 13;
	and.b32  	%r75, %r74, 256;
	xor.b32  	%r76, %r75, %r73;
	shr.u32 	%r77, %r10, 15;
	and.b32  	%r78, %r77, 128;
	xor.b32  	%r79, %r78, %r76;
	shr.u32 	%r80, %r10, 17;
	and.b32  	%r81, %r80, 64;
	xor.b32  	%r82, %r81, %r79;
	shr.u32 	%r83, %r10, 19;
	and.b32  	%r84, %r83, 32;
	xor.b32  	%r85, %r84, %r82;
	shr.u32 	%r86, %r10, 21;
	and.b32  	%r87, %r86, 16;
	xor.b32  	%r88, %r87, %r85;
	shr.u32 	%r89, %r10, 23;
	and.b32  	%r90, %r89, 8;
	xor.b32  	%r91, %r90, %r88;
	shr.u32 	%r92, %r10, 25;
	and.b32  	%r93, %r92, 4;
	xor.b32  	%r94, %r93, %r91;
	shr.u32 	%r95, %r10, 27;
	and.b32  	%r96, %r95, 2;
	xor.b32  	%r97, %r96, %r94;
	shr.u32 	%r98, %r10, 29;
	and.b32  	%r99, %r98, 1;
	xor.b32  	%r100, %r99, %r97;
	cvt.rn.f64.u32 	%fd2, %r100;
	mul.f64 	%fd1, %fd2, 0d3E10000000000000;
	cvta.to.global.u64 	%rd1, %rd2;
$L__BB0_2:
	mul.wide.s32 	%rd3, %r101, 8;
	add.s64 	%rd4, %rd1, %rd3;
	st.global.f64 	[%rd4], %fd1;
	add.s32 	%r101, %r101, %r3;
	setp.lt.s32 	%p2, %r101, 1;
	@%p2 bra 	$L__BB0_2;
$L__BB0_3:
	ret;

}


// ===== COMPILED SASS (sm_100) =====

	.target	sm_100

	.elftype	@"ET_EXEC"


//--------------------- .note.nv.tkinfo           --------------------------
	.section	.note.nv.tkinfo,"",@"SHT_NOTE"
	.sectionflags	@"SHF_NOTE_NV_TKINFO"
	.tkinfo
        /*0018*/ 	.word	0x00000002
        /*0030*/ 	.string	""
        /*0030*/ 	.string	"ptxas"
        /*0030*/ 	.string	"Cuda compilation tools, release 13.0, V13.0.88"
        /*0030*/ 	.string	"Build cuda_13.0.r13.0/compiler.36424714_0"
        /*0030*/ 	.string	"-arch sm_100 -m 64 "



//--------------------- .note.nv.cuinfo           --------------------------
	.section	.note.nv.cuinfo,"",@"SHT_NOTE"
	.sectionflags	@"SHF_NOTE_NV_CUINFO"
        /*0018*/ 	.short	0x0002
        /*001a*/ 	.short	0x0064
        /*001c*/ 	.short	0x0082
	.zero		2


//--------------------- .nv.info                  --------------------------
	.section	.nv.info,"",@"SHT_CUDA_INFO"
	.align	4


	//----- nvinfo : EIATTR_REGCOUNT
	.align		4
        /*0000*/ 	.byte	0x04, 0x2f
        /*0002*/ 	.short	(.L_1 - .L_0)
	.align		4
.L_0:
        /*0004*/ 	.word	index@(kernel0)
        /*0008*/ 	.word	0x0000000c


	//----- nvinfo : EIATTR_FRAME_SIZE
	.align		4
.L_1:
        /*000c*/ 	.byte	0x04, 0x11
        /*000e*/ 	.short	(.L_3 - .L_2)
	.align		4
.L_2:
        /*0010*/ 	.word	index@(kernel0)
        /*0014*/ 	.word	0x00000000


	//----- nvinfo : EIATTR_MIN_STACK_SIZE
	.align		4
.L_3:
        /*0018*/ 	.byte	0x04, 0x12
        /*001a*/ 	.short	(.L_5 - .L_4)
	.align		4
.L_4:
        /*001c*/ 	.word	index@(kernel0)
        /*0020*/ 	.word	0x00000000
.L_5:


//--------------------- .nv.compat                --------------------------
	.section	.nv.compat,"",@"SHT_CUDA_COMPAT_INFO"
	.align	4
        /*0000*/ 	.byte	0x02, 0x09, 0x00, 0x00, 0x02, 0x02, 0x01, 0x00, 0x02, 0x05, 0x05, 0x00, 0x03, 0x07, 0x01, 0x01
        /*0010*/ 	.byte	0x02, 0x03, 0x00, 0x00, 0x02, 0x06, 0x01, 0x00, 0x04, 0x0b, 0x08, 0x00, 0x01, 0x00, 0x00, 0x00
        /*0020*/ 	.byte	0x00, 0x00, 0x00, 0x00


//--------------------- .nv.info.kernel0          --------------------------
	.section	.nv.info.kernel0,"",@"SHT_CUDA_INFO"
	.sectionflags	@""
	.align	4


	//----- nvinfo : EIATTR_CUDA_API_VERSION
	.align		4
        /*0000*/ 	.byte	0x04, 0x37
        /*0002*/ 	.short	(.L_7 - .L_6)
.L_6:
        /*0004*/ 	.word	0x00000082


	//----- nvinfo : EIATTR_KPARAM_INFO
	.align		4
.L_7:
        /*0008*/ 	.byte	0x04, 0x17
        /*000a*/ 	.short	(.L_9 - .L_8)
.L_8:
        /*000c*/ 	.word	0x00000000
        /*0010*/ 	.short	0x0002
        /*0012*/ 	.short	0x000c
        /*0014*/ 	.byte	0x00, 0xf0, 0x11, 0x00


	//----- nvinfo : EIATTR_KPARAM_INFO
	.align		4
.L_9:
        /*0018*/ 	.byte	0x04, 0x17
        /*001a*/ 	.short	(.L_11 - .L_10)
.L_10:
        /*001c*/ 	.word	0x00000000
        /*0020*/ 	.short	0x0001
        /*0022*/ 	.short	0x0008
        /*0024*/ 	.byte	0x00, 0xf0, 0x11, 0x00


	//----- nvinfo : EIATTR_KPARAM_INFO
	.align		4
.L_11:
        /*0028*/ 	.byte	0x04, 0x17
        /*002a*/ 	.short	(.L_13 - .L_12)
.L_12:
        /*002c*/ 	.word	0x00000000
        /*0030*/ 	.short	0x0000
        /*0032*/ 	.short	0x0000
        /*0034*/ 	.byte	0x00, 0xf5, 0x21, 0x00


	//----- nvinfo : EIATTR_SPARSE_MMA_MASK
	.align		4
.L_13:
        /*0038*/ 	.byte	0x03, 0x50
        /*003a*/ 	.short	0x0000


	//----- nvinfo : EIATTR_MAXREG_COUNT
	.align		4
        /*003c*/ 	.byte	0x03, 0x1b
        /*003e*/ 	.short	0x00ff


	//----- nvinfo : EIATTR_MERCURY_ISA_VERSION
	.align		4
        /*0040*/ 	.byte	0x03, 0x5f
        /*0042*/ 	.short	0x0101


	//----- nvinfo : EIATTR_VRC_CTA_INIT_COUNT
	.align		4
        /*0044*/ 	.byte	0x02, 0x4a
	.zero		1
	.zero		1


	//----- nvinfo : EIATTR_EXIT_INSTR_OFFSETS
	.align		4
        /*0048*/ 	.byte	0x04, 0x1c
        /*004a*/ 	.short	(.L_15 - .L_14)


	//   ....[0]....
.L_14:
        /*004c*/ 	.word	0x00000060


	//   ....[1]....
        /*0050*/ 	.word	0x00000510


	//----- nvinfo : EIATTR_CRS_STACK_SIZE
	.align		4
.L_15:
        /*0054*/ 	.byte	0x04, 0x1e
        /*0056*/ 	.short	(.L_17 - .L_16)
.L_16:
        /*0058*/ 	.word	0x00000000


	//----- nvinfo : EIATTR_CBANK_PARAM_SIZE
	.align		4
.L_17:
        /*005c*/ 	.byte	0x03, 0x19
        /*005e*/ 	.short	0x0010


	//----- nvinfo : EIATTR_PARAM_CBANK
	.align		4
        /*0060*/ 	.byte	0x04, 0x0a
        /*0062*/ 	.short	(.L_19 - .L_18)
	.align		4
.L_18:
        /*0064*/ 	.word	index@(.nv.constant0.kernel0)
        /*0068*/ 	.short	0x0380
        /*006a*/ 	.short	0x0010


	//----- nvinfo : EIATTR_SW_WAR
	.align		4
.L_19:
        /*006c*/ 	.byte	0x04, 0x36
        /*006e*/ 	.short	(.L_21 - .L_20)
.L_20:
        /*0070*/ 	.word	0x00000008
.L_21:


//--------------------- .nv.callgraph             --------------------------
	.section	.nv.callgraph,"",@"SHT_CUDA_CALLGRAPH"
	.align	4
	.sectionentsize	8
	.align		4
        /*0000*/ 	.word	0x00000000
	.align		4
        /*0004*/ 	.word	0xffffffff
	.align		4
        /*0008*/ 	.word	0x00000000
	.align		4
        /*000c*/ 	.word	0xfffffffe
	.align		4
        /*0010*/ 	.word	0x00000000
	.align		4
        /*0014*/ 	.word	0xfffffffd
	.align		4
        /*0018*/ 	.word	0x00000000
	.align		4
        /*001c*/ 	.word	0xfffffffc


//--------------------- .text.kernel0             --------------------------
	.section	.text.kernel0,"ax",@progbits
	.align	128
        .global         kernel0
        .type           kernel0,@function
        .size           kernel0,(.L_x_2 - kernel0)
        .other          kernel0,@"STO_CUDA_ENTRY STV_DEFAULT"
kernel0:
.text.kernel0:
[----:B------:R-:W-:Y:S01]  /*0000*/  LDC R1, c[0x0][0x37c] ;  /* 0x0000df00ff017b82 */ /* 0x000fe20000000800 */
[----:B------:R-:W0:Y:S07]  /*0010*/  S2R R0, SR_TID.X ;  /* 0x0000000000007919 */ /* 0x000e2e0000002100 */
[----:B------:R-:W0:Y:S08]  /*0020*/  S2UR UR4, SR_CTAID.X ;  /* 0x00000000000479c3 */ /* 0x000e300000002500 */
[----:B------:R-:W0:Y:S02]  /*0030*/  LDC R9, c[0x0][0x360] ;  /* 0x0000d800ff097b82 */ /* 0x000e240000000800 */
[----:B0-----:R-:W-:-:S05]  /*0040*/  IMAD R0, R9, UR4, R0 ;  /* 0x0000000409007c24 */ /* 0x001fca000f8e0200 */
[----:B------:R-:W-:-:S13]  /*0050*/  ISETP.GT.AND P0, PT, R0, RZ, PT ;  /* 0x000000ff0000720c */ /* 0x000fda0003f04270 */
[----:B------:R-:W-:Y:S05]  /*0060*/  @P0 EXIT ;  /* 0x000000000000094d */ /* 0x000fea0003800000 */
[----:B------:R-:W0:Y:S01]  /*0070*/  LDCU UR5, c[0x0][0x38c] ;  /* 0x00007180ff0577ac */ /* 0x000e220008000800 */
[----:B------:R-:W1:Y:S01]  /*0080*/  LDC.64 R6, c[0x0][0x380] ;  /* 0x0000e000ff067b82 */ /* 0x000e620000000a00 */
[----:B0-----:R-:W-:-:S04]  /*0090*/  USHF.R.U32.HI UR4, URZ, 0x1, UR5 ;  /* 0x00000001ff047899 */ /* 0x001fc80008011605 */
[----:B------:R-:W-:-:S04]  /*00a0*/  ULOP3.LUT UR4, UR4, UR5, URZ, 0x3c, !UPT ;  /* 0x0000000504047292 */ /* 0x000fc8000f8e3cff */
[----:B------:R-:W-:Y:S02]  /*00b0*/  USHF.L.U32 UR6, UR4, 0x1b, URZ ;  /* 0x0000001b04067899 */ /* 0x000fe400080006ff */
[----:B------:R-:W-:Y:S02]  /*00c0*/  USHF.L.U32 UR5, UR4, 0x1d, URZ ;  /* 0x0000001d04057899 */ /* 0x000fe400080006ff */
[----:B------:R-:W-:Y:S02]  /*00d0*/  ULOP3.LUT UR6, UR6, 0x10000000, URZ, 0xc0, !UPT ;  /* 0x1000000006067892 */ /* 0x000fe4000f8ec0ff */
[----:B------:R-:W-:Y:S02]  /*00e0*/  USHF.L.U32 UR7, UR4, 0x19, URZ ;  /* 0x0000001904077899 */ /* 0x000fe400080006ff */
[----:B------:R-:W-:Y:S02]  /*00f0*/  ULOP3.LUT UR5, UR6, 0x20000000, UR5, 0xf8, !UPT ;  /* 0x2000000006057892 */ /* 0x000fe4000f8ef805 */
[----:B------:R-:W-:-:S02]  /*0100*/  USHF.L.U32 UR6, UR4, 0x17, URZ ;  /* 0x0000001704067899 */ /* 0x000fc400080006ff */
[----:B------:R-:W-:Y:S02]  /*0110*/  ULOP3.LUT UR5, UR5, 0x8000000, UR7, 0xf8, !UPT ;  /* 0x0800000005057892 */ /* 0x000fe4000f8ef807 */
[----:B------:R-:W-:Y:S02]  /*0120*/  USHF.L.U32 UR7, UR4, 0x15, URZ ;  /* 0x0000001504077899 */ /* 0x000fe400080006ff */
[----:B------:R-:W-:Y:S02]  /*0130*/  ULOP3.LUT UR5, UR5, 0x4000000, UR6, 0xf8, !UPT ;  /* 0x0400000005057892 */ /* 0x000fe4000f8ef806 */
        /* <DEDUP_REMOVED lines=20> */
[----:B------:R-:W-:-:S02]  /*0280*/  USHF.R.U32.HI UR6, URZ, 0x1, UR4 ;  /* 0x00000001ff067899 */ /* 0x000fc40008011604 */
[----:B------:R-:W-:Y:S02]  /*0290*/  ULOP3.LUT UR5, UR5, 0x8000, UR7, 0x78, !UPT ;  /* 0x0000800005057892 */ /* 0x000fe4000f8e7807 */
[----:B------:R-:W-:Y:S02]  /*02a0*/  USHF.R.U32.HI UR7, URZ, 0x3, UR4 ;  /* 0x00000003ff077899 */ /* 0x000fe40008011604 */
[----:B------:R-:W-:Y:S02]  /*02b0*/  ULOP3.LUT UR5, UR5, 0x4000, UR6, 0x78, !UPT ;  /* 0x0000400005057892 */ /* 0x000fe4000f8e7806 */
[----:B------:R-:W-:Y:S02]  /*02c0*/  USHF.R.U32.HI UR6, URZ, 0x5, UR4 ;  /* 0x00000005ff067899 */ /* 0x000fe40008011604 */
        /* <DEDUP_REMOVED lines=24> */
[----:B------:R-:W-:-:S04]  /*0450*/  ULOP3.LUT UR5, UR5, 0x2, UR7, 0x78, !UPT ;  /* 0x0000000205057892 */ /* 0x000fc8000f8e7807 */
[----:B------:R-:W-:Y:S01]  /*0460*/  ULOP3.LUT UR4, UR5, 0x1, UR4, 0x78, !UPT ;  /* 0x0000000105047892 */ /* 0x000fe2000f8e7804 */
[----:B------:R-:W0:Y:S08]  /*0470*/  LDCU.64 UR6, c[0x0][0x358] ;  /* 0x00006b00ff0677ac */ /* 0x000e300008000a00 */
[----:B------:R-:W2:Y:S02]  /*0480*/  I2F.F64.U32 R2, UR4 ;  /* 0x0000000400027d12 */ /* 0x000ea40008201800 */
[----:B------:R-:W3:Y:S01]  /*0490*/  LDCU UR4, c[0x0][0x370] ;  /* 0x00006e00ff0477ac */ /* 0x000ee20008000800 */
[----:B--2---:R-:W-:Y:S01]  /*04a0*/  DMUL R2, R2, 9.3132257461547851562e-10 ;  /* 0x3e10000002027828 */ /* 0x004fe20000000000 */
[----:B01-3--:R-:W-:-:S10]  /*04b0*/  IMAD R9, R9, UR4, RZ ;  /* 0x0000000409097c24 */ /* 0x00bfd4000f8e02ff */
.L_x_0:
[----:B------:R-:W-:Y:S01]  /*04c0*/  IMAD.WIDE R4, R0, 0x8, R6 ;  /* 0x0000000800047825 */ /* 0x000fe200078e0206 */
[----:B------:R-:W-:-:S04]  /*04d0*/  IADD3 R0, PT, PT, R9, R0, RZ ;  /* 0x0000000009007210 */ /* 0x000fc80007ffe0ff */
[----:B------:R0:W-:Y:S01]  /*04e0*/  STG.E.64 desc[UR6][R4.64], R2 ;  /* 0x0000000204007986 */ /* 0x0001e2000c101b06 */
[----:B------:R-:W-:-:S13]  /*04f0*/  ISETP.GE.AND P0, PT, R0, 0x1, PT ;  /* 0x000000010000780c */ /* 0x000fda0003f06270 */
[----:B0-----:R-:W-:Y:S05]  /*0500*/  @!P0 BRA `(.L_x_0) ;  /* 0xfffffffc00ec8947 */ /* 0x001fea000383ffff */
[----:B------:R-:W-:Y:S05]  /*0510*/  EXIT ;  /* 0x000000000000794d */ /* 0x000fea0003800000 */
.L_x_1:
[----:B------:R-:W-:-:S00]  /*0520*/  BRA `(.L_x_1) ;  /* 0xfffffffc00fc7947 */ /* 0x000fc0000383ffff */
[----:B------:R-:W-:-:S00]  /*0530*/  NOP ;  /* 0x0000000000007918 */ /* 0x000fc00000000000 */
        /* <DEDUP_REMOVED lines=12> */
.L_x_2:


//--------------------- .nv.shared.reserved.0     --------------------------
	.section	.nv.shared.reserved.0,"aw",@nobits
	.weak		__nv_reservedSMEM_offset_0_alias
	.size		__nv_reservedSMEM_offset_0_alias, 0, 64
	.other		__nv_reservedSMEM_offset_0_alias,@"STO_CUDA_RESERVED_SHARED STV_DEFAULT"
__nv_reservedSMEM_offset_0_alias:
	.zero		0
	.zero		64


//--------------------- .nv.constant0.kernel0     --------------------------
	.section	.nv.constant0.kernel0,"a",@progbits
	.sectionflags	@""
	.align	4
.nv.constant0.kernel0:
	.zero		912


//--------------------- SYMBOLS --------------------------

	.type		.nv.reservedSmem.offset0,@object
	.size		.nv.reservedSmem.offset0,0x4
